//
// Generated by NVIDIA NVVM Compiler
//
// Compiler Build ID: CL-36424714
// Cuda compilation tools, release 13.0, V13.0.88
// Based on NVVM 20.0.0
//

.version 9.0
.target sm_100
.address_size 64

	// .globl	_Z13quadAddKernelPiS_i

.visible .entry _Z13quadAddKernelPiS_i(
	.param .u64 .ptr .align 1 _Z13quadAddKernelPiS_i_param_0,
	.param .u64 .ptr .align 1 _Z13quadAddKernelPiS_i_param_1,
	.param .u32 _Z13quadAddKernelPiS_i_param_2
)
{
	.reg .pred 	%p<2>;
	.reg .b32 	%r<24>;
	.reg .b64 	%rd<14>;

	ld.param.u64 	%rd1, [_Z13quadAddKernelPiS_i_param_0];
	ld.param.u64 	%rd2, [_Z13quadAddKernelPiS_i_param_1];
	ld.param.u32 	%r4, [_Z13quadAddKernelPiS_i_param_2];
	mov.u32 	%r5, %ctaid.x;
	mov.u32 	%r6, %ntid.x;
	mov.u32 	%r7, %tid.x;
	mad.lo.s32 	%r1, %r5, %r6, %r7;
	mov.u32 	%r8, %ctaid.y;
	mov.u32 	%r9, %ntid.y;
	mov.u32 	%r10, %tid.y;
	mad.lo.s32 	%r2, %r8, %r9, %r10;
	shr.u32 	%r11, %r4, 31;
	add.s32 	%r12, %r4, %r11;
	shr.s32 	%r3, %r12, 1;
	max.s32 	%r13, %r1, %r2;
	setp.gt.s32 	%p1, %r13, %r3;
	@%p1 bra 	$L__BB0_2;
	cvta.to.global.u64 	%rd3, %rd1;
	cvta.to.global.u64 	%rd4, %rd2;
	mad.lo.s32 	%r14, %r4, %r2, %r1;
	mul.wide.s32 	%rd5, %r14, 4;
	add.s64 	%rd6, %rd3, %rd5;
	ld.global.u32 	%r15, [%rd6];
	mul.wide.s32 	%rd7, %r3, 4;
	add.s64 	%rd8, %rd6, %rd7;
	ld.global.u32 	%r16, [%rd8];
	mul.lo.s32 	%r17, %r3, %r4;
	mul.wide.s32 	%rd9, %r17, 4;
	add.s64 	%rd10, %rd6, %rd9;
	ld.global.u32 	%r18, [%rd10];
	add.s64 	%rd11, %rd10, %rd7;
	ld.global.u32 	%r19, [%rd11];
	add.s32 	%r20, %r16, %r15;
	add.s32 	%r21, %r20, %r18;
	add.s32 	%r22, %r21, %r19;
	mad.lo.s32 	%r23, %r3, %r2, %r1;
	mul.wide.s32 	%rd12, %r23, 4;
	add.s64 	%rd13, %rd4, %rd12;
	st.global.u32 	[%rd13], %r22;
$L__BB0_2:
	ret;

}


// ===== COMPILED SASS (sm_100) =====

	.target	sm_100

	.elftype	@"ET_EXEC"


//--------------------- .note.nv.tkinfo           --------------------------
	.section	.note.nv.tkinfo,"",@"SHT_NOTE"
	.sectionflags	@"SHF_NOTE_NV_TKINFO"
	.tkinfo
        /*0018*/ 	.word	0x00000002
        /*0030*/ 	.string	""
        /*0030*/ 	.string	"ptxas"
        /*0030*/ 	.string	"Cuda compilation tools, release 13.0, V13.0.88"
        /*0030*/ 	.string	"Build cuda_13.0.r13.0/compiler.36424714_0"
        /*0030*/ 	.string	"-arch sm_100 -m 64 "



//--------------------- .note.nv.cuinfo           --------------------------
	.section	.note.nv.cuinfo,"",@"SHT_NOTE"
	.sectionflags	@"SHF_NOTE_NV_CUINFO"
        /*0018*/ 	.short	0x0002
        /*001a*/ 	.short	0x0064
        /*001c*/ 	.short	0x0082
	.zero		2


//--------------------- .nv.info                  --------------------------
	.section	.nv.info,"",@"SHT_CUDA_INFO"
	.align	4


	//----- nvinfo : EIATTR_REGCOUNT
	.align		4
        /*0000*/ 	.byte	0x04, 0x2f
        /*0002*/ 	.short	(.L_1 - .L_0)
	.align		4
.L_0:
        /*0004*/ 	.word	index@(_Z13quadAddKernelPiS_i)
        /*0008*/ 	.word	0x00000012


	//----- nvinfo : EIATTR_FRAME_SIZE
	.align		4
.L_1:
        /*000c*/ 	.byte	0x04, 0x11
        /*000e*/ 	.short	(.L_3 - .L_2)
	.align		4
.L_2:
        /*0010*/ 	.word	index@(_Z13quadAddKernelPiS_i)
        /*0014*/ 	.word	0x00000000


	//----- nvinfo : EIATTR_MIN_STACK_SIZE
	.align		4
.L_3:
        /*0018*/ 	.byte	0x04, 0x12
        /*001a*/ 	.short	(.L_5 - .L_4)
	.align		4
.L_4:
        /*001c*/ 	.word	index@(_Z13quadAddKernelPiS_i)
        /*0020*/ 	.word	0x00000000
.L_5:


//--------------------- .nv.compat                --------------------------
	.section	.nv.compat,"",@"SHT_CUDA_COMPAT_INFO"
	.align	4
        /*0000*/ 	.byte	0x02, 0x09, 0x00, 0x00, 0x02, 0x02, 0x01, 0x00, 0x02, 0x05, 0x05, 0x00, 0x03, 0x07, 0x01, 0x01
        /*0010*/ 	.byte	0x02, 0x03, 0x00, 0x00, 0x02, 0x06, 0x01, 0x00, 0x04, 0x0b, 0x08, 0x00, 0x09, 0x00, 0x00, 0x00
        /*0020*/ 	.byte	0x00, 0x00, 0x00, 0x00


//--------------------- .nv.info._Z13quadAddKernelPiS_i --------------------------
	.section	.nv.info._Z13quadAddKernelPiS_i,"",@"SHT_CUDA_INFO"
	.sectionflags	@""
	.align	4


	//----- nvinfo : EIATTR_CUDA_API_VERSION
	.align		4
        /*0000*/ 	.byte	0x04, 0x37
        /*0002*/ 	.short	(.L_7 - .L_6)
.L_6:
        /*0004*/ 	.word	0x00000082


	//----- nvinfo : EIATTR_KPARAM_INFO
	.align		4
.L_7:
        /*0008*/ 	.byte	0x04, 0x17
        /*000a*/ 	.short	(.L_9 - .L_8)
.L_8:
        /*000c*/ 	.word	0x00000000
        /*0010*/ 	.short	0x0002
        /*0012*/ 	.short	0x0010
        /*0014*/ 	.byte	0x00, 0xf0, 0x11, 0x00


	//----- nvinfo : EIATTR_KPARAM_INFO
	.align		4
.L_9:
        /*0018*/ 	.byte	0x04, 0x17
        /*001a*/ 	.short	(.L_11 - .L_10)
.L_10:
        /*001c*/ 	.word	0x00000000
        /*0020*/ 	.short	0x0001
        /*0022*/ 	.short	0x0008
        /*0024*/ 	.byte	0x00, 0xf5, 0x21, 0x00


	//----- nvinfo : EIATTR_KPARAM_INFO
	.align		4
.L_11:
        /*0028*/ 	.byte	0x04, 0x17
        /*002a*/ 	.short	(.L_13 - .L_12)
.L_12:
        /*002c*/ 	.word	0x00000000
        /*0030*/ 	.short	0x0000
        /*0032*/ 	.short	0x0000
        /*0034*/ 	.byte	0x00, 0xf5, 0x21, 0x00


	//----- nvinfo : EIATTR_SPARSE_MMA_MASK
	.align		4
.L_13:
        /*0038*/ 	.byte	0x03, 0x50
        /*003a*/ 	.short	0x0000


	//----- nvinfo : EIATTR_MAXREG_COUNT
	.align		4
        /*003c*/ 	.byte	0x03, 0x1b
        /*003e*/ 	.short	0x00ff


	//----- nvinfo : EIATTR_MERCURY_ISA_VERSION
	.align		4
        /*0040*/ 	.byte	0x03, 0x5f
        /*0042*/ 	.short	0x0101


	//----- nvinfo : EIATTR_VRC_CTA_INIT_COUNT
	.align		4
        /*0044*/ 	.byte	0x02, 0x4a
	.zero		1
	.zero		1


	//----- nvinfo : EIATTR_EXIT_INSTR_OFFSETS
	.align		4
        /*0048*/ 	.byte	0x04, 0x1c
        /*004a*/ 	.short	(.L_15 - .L_14)


	//   ....[0]....
.L_14:
        /*004c*/ 	.word	0x000000e0


	//   ....[1]....
        /*0050*/ 	.word	0x00000210


	//----- nvinfo : EIATTR_CBANK_PARAM_SIZE
	.align		4
.L_15:
        /*0054*/ 	.byte	0x03, 0x19
        /*0056*/ 	.short	0x0014


	//----- nvinfo : EIATTR_PARAM_CBANK
	.align		4
        /*0058*/ 	.byte	0x04, 0x0a
        /*005a*/ 	.short	(.L_17 - .L_16)
	.align		4
.L_16:
        /*005c*/ 	.word	index@(.nv.constant0._Z13quadAddKernelPiS_i)
        /*0060*/ 	.short	0x0380
        /*0062*/ 	.short	0x0014


	//----- nvinfo : EIATTR_SW_WAR
	.align		4
.L_17:
        /*0064*/ 	.byte	0x04, 0x36
        /*0066*/ 	.short	(.L_19 - .L_18)
.L_18:
        /*0068*/ 	.word	0x00000008
.L_19:


//--------------------- .nv.callgraph             --------------------------
	.section	.nv.callgraph,"",@"SHT_CUDA_CALLGRAPH"
	.align	4
	.sectionentsize	8
	.align		4
        /*0000*/ 	.word	0x00000000
	.align		4
        /*0004*/ 	.word	0xffffffff
	.align		4
        /*0008*/ 	.word	0x00000000
	.align		4
        /*000c*/ 	.word	0xfffffffe
	.align		4
        /*0010*/ 	.word	0x00000000
	.align		4
        /*0014*/ 	.word	0xfffffffd
	.align		4
        /*0018*/ 	.word	0x00000000
	.align		4
        /*001c*/ 	.word	0xfffffffc


//--------------------- .text._Z13quadAddKernelPiS_i --------------------------
	.section	.text._Z13quadAddKernelPiS_i,"ax",@progbits
	.align	128
        .global         _Z13quadAddKernelPiS_i
        .type           _Z13quadAddKernelPiS_i,@function
        .size           _Z13quadAddKernelPiS_i,(.L_x_1 - _Z13quadAddKernelPiS_i)
        .other          _Z13quadAddKernelPiS_i,@"STO_CUDA_ENTRY STV_DEFAULT"
_Z13quadAddKernelPiS_i:
.text._Z13quadAddKernelPiS_i:
[----:B------:R-:W-:Y:S01]  /*0000*/  LDC R1, c[0x0][0x37c] ;  /* 0x0000df00ff017b82 */ /* 0x000fe20000000800 */
[----:B------:R-:W0:Y:S07]  /*0010*/  S2R R3, SR_TID.X ;  /* 0x0000000000037919 */ /* 0x000e2e0000002100 */
[----:B------:R-:W0:Y:S01]  /*0020*/  LDC R0, c[0x0][0x360] ;  /* 0x0000d800ff007b82 */ /* 0x000e220000000800 */
[----:B------:R-:W1:Y:S07]  /*0030*/  S2R R4, SR_TID.Y ;  /* 0x0000000000047919 */ /* 0x000e6e0000002200 */
[----:B------:R-:W0:Y:S08]  /*0040*/  S2UR UR4, SR_CTAID.X ;  /* 0x00000000000479c3 */ /* 0x000e300000002500 */
[----:B------:R-:W1:Y:S08]  /*0050*/  S2UR UR5, SR_CTAID.Y ;  /* 0x00000000000579c3 */ /* 0x000e700000002600 */
[----:B------:R-:W2:Y:S08]  /*0060*/  LDC R6, c[0x0][0x390] ;  /* 0x0000e400ff067b82 */ /* 0x000eb00000000800 */
[----:B------:R-:W1:Y:S01]  /*0070*/  LDC R13, c[0x0][0x364] ;  /* 0x0000d900ff0d7b82 */ /* 0x000e620000000800 */
[----:B0-----:R-:W-:Y:S01]  /*0080*/  IMAD R0, R0, UR4, R3 ;  /* 0x0000000400007c24 */ /* 0x001fe2000f8e0203 */
[----:B--2---:R-:W-:-:S04]  /*0090*/  LEA.HI R2, R6, R6, RZ, 0x1 ;  /* 0x0000000606027211 */ /* 0x004fc800078f08ff */
[----:B------:R-:W-:Y:S01]  /*00a0*/  SHF.R.S32.HI R15, RZ, 0x1, R2 ;  /* 0x00000001ff0f7819 */ /* 0x000fe20000011402 */
[----:B-1----:R-:W-:-:S05]  /*00b0*/  IMAD R13, R13, UR5, R4 ;  /* 0x000000050d0d7c24 */ /* 0x002fca000f8e0204 */
[----:B------:R-:W-:-:S04]  /*00c0*/  VIMNMX R2, PT, PT, R0, R13, !PT ;  /* 0x0000000d00027248 */ /* 0x000fc80007fe0100 */
[----:B------:R-:W-:-:S13]  /*00d0*/  ISETP.GT.AND P0, PT, R2, R15, PT ;  /* 0x0000000f0200720c */ /* 0x000fda0003f04270 */
[----:B------:R-:W-:Y:S05]  /*00e0*/  @P0 EXIT ;  /* 0x000000000000094d */ /* 0x000fea0003800000 */
[----:B------:R-:W0:Y:S01]  /*00f0*/  LDC.64 R2, c[0x0][0x380] ;  /* 0x0000e000ff027b82 */ /* 0x000e220000000a00 */
[----:B------:R-:W1:Y:S01]  /*0100*/  LDCU.64 UR4, c[0x0][0x358] ;  /* 0x00006b00ff0477ac */ /* 0x000e620008000a00 */
[-C--:B------:R-:W-:Y:S02]  /*0110*/  IMAD R5, R13, R6.reuse, R0 ;  /* 0x000000060d057224 */ /* 0x080fe400078e0200 */
[----:B------:R-:W-:-:S04]  /*0120*/  IMAD R7, R15, R6, RZ ;  /* 0x000000060f077224 */ /* 0x000fc800078e02ff */
[----:B------:R-:W2:Y:S01]  /*0130*/  LDC.64 R10, c[0x0][0x388] ;  /* 0x0000e200ff0a7b82 */ /* 0x000ea20000000a00 */
[----:B0-----:R-:W-:-:S04]  /*0140*/  IMAD.WIDE R2, R5, 0x4, R2 ;  /* 0x0000000405027825 */ /* 0x001fc800078e0202 */
[----:B------:R-:W-:-:S04]  /*0150*/  IMAD.WIDE R6, R7, 0x4, R2 ;  /* 0x0000000407067825 */ /* 0x000fc800078e0202 */
[C---:B------:R-:W-:Y:S02]  /*0160*/  IMAD.WIDE R4, R15.reuse, 0x4, R2 ;  /* 0x000000040f047825 */ /* 0x040fe400078e0202 */
[----:B-1----:R-:W3:Y:S02]  /*0170*/  LDG.E R2, desc[UR4][R2.64] ;  /* 0x0000000402027981 */ /* 0x002ee4000c1e1900 */
[----:B------:R-:W-:Y:S02]  /*0180*/  IMAD.WIDE R8, R15, 0x4, R6 ;  /* 0x000000040f087825 */ /* 0x000fe400078e0206 */
[----:B------:R-:W3:Y:S04]  /*0190*/  LDG.E R5, desc[UR4][R4.64] ;  /* 0x0000000404057981 */ /* 0x000ee8000c1e1900 */
[----:B------:R-:W3:Y:S04]  /*01a0*/  LDG.E R6, desc[UR4][R6.64] ;  /* 0x0000000406067981 */ /* 0x000ee8000c1e1900 */
[----:B------:R-:W4:Y:S01]  /*01b0*/  LDG.E R8, desc[UR4][R8.64] ;  /* 0x0000000408087981 */ /* 0x000f22000c1e1900 */
[----:B------:R-:W-:-:S04]  /*01c0*/  IMAD R15, R13, R15, R0 ;  /* 0x0000000f0d0f7224 */ /* 0x000fc800078e0200 */
[----:B--2---:R-:W-:Y:S01]  /*01d0*/  IMAD.WIDE R10, R15, 0x4, R10 ;  /* 0x000000040f0a7825 */ /* 0x004fe200078e020a */
[----:B---3--:R-:W-:-:S04]  /*01e0*/  IADD3 R13, PT, PT, R6, R5, R2 ;  /* 0x00000005060d7210 */ /* 0x008fc80007ffe002 */
[----:B----4-:R-:W-:-:S05]  /*01f0*/  IADD3 R13, PT, PT, R8, R13, RZ ;  /* 0x0000000d080d7210 */ /* 0x010fca0007ffe0ff */
[----:B------:R-:W-:Y:S01]  /*0200*/  STG.E desc[UR4][R10.64], R13 ;  /* 0x0000000d0a007986 */ /* 0x000fe2000c101904 */
[----:B------:R-:W-:Y:S05]  /*0210*/  EXIT ;  /* 0x000000000000794d */ /* 0x000fea0003800000 */
.L_x_0:
[----:B------:R-:W-:-:S00]  /*0220*/  BRA `(.L_x_0) ;  /* 0xfffffffc00fc7947 */ /* 0x000fc0000383ffff */
[----:B------:R-:W-:-:S00]  /*0230*/  NOP ;  /* 0x0000000000007918 */ /* 0x000fc00000000000 */
        /* <DEDUP_REMOVED lines=12> */
.L_x_1:


//--------------------- .nv.shared.reserved.0     --------------------------
	.section	.nv.shared.reserved.0,"aw",@nobits
	.weak		__nv_reservedSMEM_offset_0_alias
	.size		__nv_reservedSMEM_offset_0_alias, 0, 64
	.other		__nv_reservedSMEM_offset_0_alias,@"STO_CUDA_RESERVED_SHARED STV_DEFAULT"
__nv_reservedSMEM_offset_0_alias:
	.zero		0
	.zero		64


//--------------------- .nv.constant0._Z13quadAddKernelPiS_i --------------------------
	.section	.nv.constant0._Z13quadAddKernelPiS_i,"a",@progbits
	.sectionflags	@""
	.align	4
.nv.constant0._Z13quadAddKernelPiS_i:
	.zero		916


//--------------------- SYMBOLS --------------------------

	.type		.nv.reservedSmem.offset0,@object
	.size		.nv.reservedSmem.offset0,0x4
